//
// Generated by NVIDIA NVVM Compiler
//
// Compiler Build ID: CL-36424714
// Cuda compilation tools, release 13.0, V13.0.88
// Based on NVVM 20.0.0
//

.version 9.0
.target sm_100
.address_size 64

	// .globl	_Z5countPiS_i
.extern .func  (.param .b32 func_retval0) vprintf
(
	.param .b64 vprintf_param_0,
	.param .b64 vprintf_param_1
)
;
.global .align 1 .b8 $str[3] = {37, 105};

.visible .entry _Z5countPiS_i(
	.param .u64 .ptr .align 1 _Z5countPiS_i_param_0,
	.param .u64 .ptr .align 1 _Z5countPiS_i_param_1,
	.param .u32 _Z5countPiS_i_param_2
)
{
	.local .align 8 .b8 	__local_depot0[8];
	.reg .b64 	%SP;
	.reg .b64 	%SPL;
	.reg .b32 	%r<10>;
	.reg .b64 	%rd<13>;

	mov.u64 	%SPL, __local_depot0;
	cvta.local.u64 	%SP, %SPL;
	ld.param.u64 	%rd1, [_Z5countPiS_i_param_0];
	ld.param.u64 	%rd2, [_Z5countPiS_i_param_1];
	cvta.to.global.u64 	%rd3, %rd2;
	cvta.to.global.u64 	%rd4, %rd1;
	add.u64 	%rd5, %SP, 0;
	add.u64 	%rd6, %SPL, 0;
	mov.u32 	%r1, %ntid.x;
	mov.u32 	%r2, %ctaid.x;
	mov.u32 	%r3, %tid.x;
	mad.lo.s32 	%r4, %r1, %r2, %r3;
	mul.wide.s32 	%rd7, %r4, 4;
	add.s64 	%rd8, %rd4, %rd7;
	ld.global.u32 	%r5, [%rd8];
	st.local.u32 	[%rd6], %r5;
	mov.u64 	%rd9, $str;
	cvta.global.u64 	%rd10, %rd9;
	{ // callseq 0, 0
	.param .b64 param0;
	st.param.b64 	[param0], %rd10;
	.param .b64 param1;
	st.param.b64 	[param1], %rd5;
	.param .b32 retval0;
	call.uni (retval0), 
	vprintf, 
	(
	param0, 
	param1
	);
	ld.param.b32 	%r6, [retval0];
	} // callseq 0
	ld.global.u32 	%r8, [%rd8];
	mul.wide.s32 	%rd11, %r8, 4;
	add.s64 	%rd12, %rd3, %rd11;
	atom.global.add.u32 	%r9, [%rd12], 1;
	ret;

}


// ===== COMPILED SASS (sm_100) =====

	.target	sm_100

	.elftype	@"ET_EXEC"


//--------------------- .note.nv.tkinfo           --------------------------
	.section	.note.nv.tkinfo,"",@"SHT_NOTE"
	.sectionflags	@"SHF_NOTE_NV_TKINFO"
	.tkinfo
        /*0018*/ 	.word	0x00000002
        /*0030*/ 	.string	""
        /*0030*/ 	.string	"ptxas"
        /*0030*/ 	.string	"Cuda compilation tools, release 13.0, V13.0.88"
        /*0030*/ 	.string	"Build cuda_13.0.r13.0/compiler.36424714_0"
        /*0030*/ 	.string	"-arch sm_100 -m 64 "



//--------------------- .note.nv.cuinfo           --------------------------
	.section	.note.nv.cuinfo,"",@"SHT_NOTE"
	.sectionflags	@"SHF_NOTE_NV_CUINFO"
        /*0018*/ 	.short	0x0002
        /*001a*/ 	.short	0x0064
        /*001c*/ 	.short	0x0082
	.zero		2


//--------------------- .nv.info                  --------------------------
	.section	.nv.info,"",@"SHT_CUDA_INFO"
	.align	4


	//----- nvinfo : EIATTR_REGCOUNT
	.align		4
        /*0000*/ 	.byte	0x04, 0x2f
        /*0002*/ 	.short	(.L_2 - .L_1)
	.align		4
.L_1:
        /*0004*/ 	.word	index@(_Z5countPiS_i)
        /*0008*/ 	.word	0x00000018


	//----- nvinfo : EIATTR_FRAME_SIZE
	.align		4
.L_2:
        /*000c*/ 	.byte	0x04, 0x11
        /*000e*/ 	.short	(.L_4 - .L_3)
	.align		4
.L_3:
        /*0010*/ 	.word	index@(_Z5countPiS_i)
        /*0014*/ 	.word	0x00000008


	//----- nvinfo : EIATTR_MIN_STACK_SIZE
	.align		4
.L_4:
        /*0018*/ 	.byte	0x04, 0x12
        /*001a*/ 	.short	(.L_6 - .L_5)
	.align		4
.L_5:
        /*001c*/ 	.word	index@(_Z5countPiS_i)
        /*0020*/ 	.word	0x00000008
.L_6:


//--------------------- .nv.compat                --------------------------
	.section	.nv.compat,"",@"SHT_CUDA_COMPAT_INFO"
	.align	4
        /*0000*/ 	.byte	0x02, 0x09, 0x00, 0x00, 0x02, 0x02, 0x01, 0x00, 0x02, 0x05, 0x05, 0x00, 0x03, 0x07, 0x01, 0x01
        /*0010*/ 	.byte	0x02, 0x03, 0x00, 0x00, 0x02, 0x06, 0x01, 0x00, 0x04, 0x0b, 0x08, 0x00, 0x09, 0x00, 0x00, 0x00
        /*0020*/ 	.byte	0x00, 0x00, 0x00, 0x00


//--------------------- .nv.info._Z5countPiS_i    --------------------------
	.section	.nv.info._Z5countPiS_i,"",@"SHT_CUDA_INFO"
	.sectionflags	@""
	.align	4


	//----- nvinfo : EIATTR_CUDA_API_VERSION
	.align		4
        /*0000*/ 	.byte	0x04, 0x37
        /*0002*/ 	.short	(.L_8 - .L_7)
.L_7:
        /*0004*/ 	.word	0x00000082


	//----- nvinfo : EIATTR_KPARAM_INFO
	.align		4
.L_8:
        /*0008*/ 	.byte	0x04, 0x17
        /*000a*/ 	.short	(.L_10 - .L_9)
.L_9:
        /*000c*/ 	.word	0x00000000
        /*0010*/ 	.short	0x0002
        /*0012*/ 	.short	0x0010
        /*0014*/ 	.byte	0x00, 0xf0, 0x11, 0x00


	//----- nvinfo : EIATTR_KPARAM_INFO
	.align		4
.L_10:
        /*0018*/ 	.byte	0x04, 0x17
        /*001a*/ 	.short	(.L_12 - .L_11)
.L_11:
        /*001c*/ 	.word	0x00000000
        /*0020*/ 	.short	0x0001
        /*0022*/ 	.short	0x0008
        /*0024*/ 	.byte	0x00, 0xf5, 0x21, 0x00


	//----- nvinfo : EIATTR_KPARAM_INFO
	.align		4
.L_12:
        /*0028*/ 	.byte	0x04, 0x17
        /*002a*/ 	.short	(.L_14 - .L_13)
.L_13:
        /*002c*/ 	.word	0x00000000
        /*0030*/ 	.short	0x0000
        /*0032*/ 	.short	0x0000
        /*0034*/ 	.byte	0x00, 0xf5, 0x21, 0x00


	//----- nvinfo : EIATTR_SPARSE_MMA_MASK
	.align		4
.L_14:
        /*0038*/ 	.byte	0x03, 0x50
        /*003a*/ 	.short	0x0000


	//----- nvinfo : EIATTR_MAXREG_COUNT
	.align		4
        /*003c*/ 	.byte	0x03, 0x1b
        /*003e*/ 	.short	0x00ff


	//----- nvinfo : EIATTR_EXTERNS
	.align		4
        /*0040*/ 	.byte	0x04, 0x0f
        /*0042*/ 	.short	(.L_16 - .L_15)


	//   ....[0]....
	.align		4
.L_15:
        /*0044*/ 	.word	index@(vprintf)


	//----- nvinfo : EIATTR_MERCURY_ISA_VERSION
	.align		4
.L_16:
        /*0048*/ 	.byte	0x03, 0x5f
        /*004a*/ 	.short	0x0101


	//----- nvinfo : EIATTR_VRC_CTA_INIT_COUNT
	.align		4
        /*004c*/ 	.byte	0x02, 0x4a
	.zero		1
	.zero		1


	//----- nvinfo : EIATTR_SYSCALL_OFFSETS
	.align		4
        /*0050*/ 	.byte	0x04, 0x46
        /*0052*/ 	.short	(.L_18 - .L_17)


	//   ....[0]....
.L_17:
        /*0054*/ 	.word	0x00000150


	//----- nvinfo : EIATTR_EXIT_INSTR_OFFSETS
	.align		4
.L_18:
        /*0058*/ 	.byte	0x04, 0x1c
        /*005a*/ 	.short	(.L_20 - .L_19)


	//   ....[0]....
.L_19:
        /*005c*/ 	.word	0x000001b0


	//----- nvinfo : EIATTR_CBANK_PARAM_SIZE
	.align		4
.L_20:
        /*0060*/ 	.byte	0x03, 0x19
        /*0062*/ 	.short	0x0014


	//----- nvinfo : EIATTR_PARAM_CBANK
	.align		4
        /*0064*/ 	.byte	0x04, 0x0a
        /*0066*/ 	.short	(.L_22 - .L_21)
	.align		4
.L_21:
        /*0068*/ 	.word	index@(.nv.constant0._Z5countPiS_i)
        /*006c*/ 	.short	0x0380
        /*006e*/ 	.short	0x0014


	//----- nvinfo : EIATTR_SW_WAR
	.align		4
.L_22:
        /*0070*/ 	.byte	0x04, 0x36
        /*0072*/ 	.short	(.L_24 - .L_23)
.L_23:
        /*0074*/ 	.word	0x00000008
.L_24:


//--------------------- .nv.callgraph             --------------------------
	.section	.nv.callgraph,"",@"SHT_CUDA_CALLGRAPH"
	.align	4
	.sectionentsize	8
	.align		4
        /*0000*/ 	.word	0x00000000
	.align		4
        /*0004*/ 	.word	0xffffffff
	.align		4
        /*0008*/ 	.word	index@(_Z5countPiS_i)
	.align		4
        /*000c*/ 	.word	index@(vprintf)
	.align		4
        /*0010*/ 	.word	0x00000000
	.align		4
        /*0014*/ 	.word	0xfffffffe
	.align		4
        /*0018*/ 	.word	0x00000000
	.align		4
        /*001c*/ 	.word	0xfffffffd
	.align		4
        /*0020*/ 	.word	0x00000000
	.align		4
        /*0024*/ 	.word	0xfffffffc


//--------------------- .nv.constant4             --------------------------
	.section	.nv.constant4,"a",@progbits
	.align	8
	.align		8
.nv.constant4:
        /*0000*/ 	.dword	vprintf
	.align		8
        /*0008*/ 	.dword	$str


//--------------------- .text._Z5countPiS_i       --------------------------
	.section	.text._Z5countPiS_i,"ax",@progbits
	.align	128
        .global         _Z5countPiS_i
        .type           _Z5countPiS_i,@function
        .size           _Z5countPiS_i,(.L_x_2 - _Z5countPiS_i)
        .other          _Z5countPiS_i,@"STO_CUDA_ENTRY STV_DEFAULT"
_Z5countPiS_i:
.text._Z5countPiS_i:
[----:B------:R-:W0:Y:S01]  /*0000*/  LDC R1, c[0x0][0x37c] ;  /* 0x0000df00ff017b82 */ /* 0x000e220000000800 */
[----:B------:R-:W1:Y:S07]  /*0010*/  S2R R3, SR_CTAID.X ;  /* 0x0000000000037919 */ /* 0x000e6e0000002500 */
[----:B------:R-:W2:Y:S01]  /*0020*/  LDC.64 R16, c[0x0][0x380] ;  /* 0x0000e000ff107b82 */ /* 0x000ea20000000a00 */
[----:B------:R-:W3:Y:S01]  /*0030*/  LDCU UR5, c[0x0][0x2fc] ;  /* 0x00005f80ff0577ac */ /* 0x000ee20008000800 */
[----:B0-----:R-:W-:Y:S01]  /*0040*/  IADD3 R1, PT, PT, R1, -0x8, RZ ;  /* 0xfffffff801017810 */ /* 0x001fe20007ffe0ff */
[----:B------:R-:W1:Y:S01]  /*0050*/  S2R R0, SR_TID.X ;  /* 0x0000000000007919 */ /* 0x000e620000002100 */
[----:B------:R-:W1:Y:S01]  /*0060*/  LDCU UR4, c[0x0][0x360] ;  /* 0x00006c00ff0477ac */ /* 0x000e620008000800 */
[----:B------:R-:W0:Y:S01]  /*0070*/  LDCU.64 UR36, c[0x0][0x358] ;  /* 0x00006b00ff2477ac */ /* 0x000e220008000a00 */
[----:B------:R-:W-:Y:S01]  /*0080*/  MOV R2, 0x0 ;  /* 0x0000000000027802 */ /* 0x000fe20000000f00 */
[----:B------:R-:W4:Y:S01]  /*0090*/  LDCU.64 UR6, c[0x4][0x8] ;  /* 0x01000100ff0677ac */ /* 0x000f220008000a00 */
[----:B-1----:R-:W-:-:S04]  /*00a0*/  IMAD R3, R3, UR4, R0 ;  /* 0x0000000403037c24 */ /* 0x002fc8000f8e0200 */
[----:B--2---:R-:W-:-:S05]  /*00b0*/  IMAD.WIDE R16, R3, 0x4, R16 ;  /* 0x0000000403107825 */ /* 0x004fca00078e0210 */
[----:B0-----:R-:W2:Y:S01]  /*00c0*/  LDG.E R0, desc[UR36][R16.64] ;  /* 0x0000002410007981 */ /* 0x001ea2000c1e1900 */
[----:B------:R-:W0:Y:S01]  /*00d0*/  LDCU UR4, c[0x0][0x2f8] ;  /* 0x00005f00ff0477ac */ /* 0x000e220008000800 */
[----:B------:R-:W1:Y:S01]  /*00e0*/  LDC.64 R2, c[0x4][R2] ;  /* 0x0100000002027b82 */ /* 0x000e620000000a00 */
[----:B----4-:R-:W-:Y:S01]  /*00f0*/  MOV R4, UR6 ;  /* 0x0000000600047c02 */ /* 0x010fe20008000f00 */
[----:B------:R-:W-:Y:S01]  /*0100*/  IMAD.U32 R5, RZ, RZ, UR7 ;  /* 0x00000007ff057e24 */ /* 0x000fe2000f8e00ff */
[----:B0-----:R-:W-:-:S04]  /*0110*/  IADD3 R6, P0, PT, R1, UR4, RZ ;  /* 0x0000000401067c10 */ /* 0x001fc8000ff1e0ff */
[----:B---3--:R-:W-:Y:S01]  /*0120*/  IADD3.X R7, PT, PT, RZ, UR5, RZ, P0, !PT ;  /* 0x00000005ff077c10 */ /* 0x008fe200087fe4ff */
[----:B-12---:R0:W-:Y:S08]  /*0130*/  STL [R1], R0 ;  /* 0x0000000001007387 */ /* 0x0061f00000100800 */
[----:B------:R-:W-:-:S07]  /*0140*/  LEPC R20, `(.L_x_0) ;  /* 0x000000001014794e */ /* 0x000fce0000000000 */
[----:B0-----:R-:W-:Y:S05]  /*0150*/  CALL.ABS.NOINC R2 ;  /* 0x0000000002007343 */ /* 0x001fea0003c00000 */
.L_x_0:
[----:B------:R-:W2:Y:S01]  /*0160*/  LDG.E R17, desc[UR36][R16.64] ;  /* 0x0000002410117981 */ /* 0x000ea2000c1e1900 */
[----:B------:R-:W2:Y:S01]  /*0170*/  LDC.64 R2, c[0x0][0x388] ;  /* 0x0000e200ff027b82 */ /* 0x000ea20000000a00 */
[----:B------:R-:W-:Y:S02]  /*0180*/  IMAD.MOV.U32 R5, RZ, RZ, 0x1 ;  /* 0x00000001ff057424 */ /* 0x000fe400078e00ff */
[----:B--2---:R-:W-:-:S05]  /*0190*/  IMAD.WIDE R2, R17, 0x4, R2 ;  /* 0x0000000411027825 */ /* 0x004fca00078e0202 */
[----:B------:R-:W-:Y:S01]  /*01a0*/  REDG.E.ADD.STRONG.GPU desc[UR36][R2.64], R5 ;  /* 0x000000050200798e */ /* 0x000fe2000c12e124 */
[----:B------:R-:W-:Y:S05]  /*01b0*/  EXIT ;  /* 0x000000000000794d */ /* 0x000fea0003800000 */
.L_x_1:
[----:B------:R-:W-:-:S00]  /*01c0*/  BRA `(.L_x_1) ;  /* 0xfffffffc00fc7947 */ /* 0x000fc0000383ffff */
[----:B------:R-:W-:-:S00]  /*01d0*/  NOP ;  /* 0x0000000000007918 */ /* 0x000fc00000000000 */
        /* <DEDUP_REMOVED lines=10> */
.L_x_2:


//--------------------- .nv.global.init           --------------------------
	.section	.nv.global.init,"aw",@progbits
.nv.global.init:
	.type		$str,@object
	.size		$str,(.L_0 - $str)
$str:
        /*0000*/ 	.byte	0x25, 0x69, 0x00
.L_0:


//--------------------- .nv.shared.reserved.0     --------------------------
	.section	.nv.shared.reserved.0,"aw",@nobits
	.weak		__nv_reservedSMEM_offset_0_alias
	.size		__nv_reservedSMEM_offset_0_alias, 0, 64
	.other		__nv_reservedSMEM_offset_0_alias,@"STO_CUDA_RESERVED_SHARED STV_DEFAULT"
__nv_reservedSMEM_offset_0_alias:
	.zero		0
	.zero		64


//--------------------- .nv.constant0._Z5countPiS_i --------------------------
	.section	.nv.constant0._Z5countPiS_i,"a",@progbits
	.sectionflags	@""
	.align	4
.nv.constant0._Z5countPiS_i:
	.zero		916


//--------------------- SYMBOLS --------------------------

	.type		.nv.reservedSmem.offset0,@object
	.size		.nv.reservedSmem.offset0,0x4
	.type		vprintf,@function
